//
// Generated by NVIDIA NVVM Compiler
//
// Compiler Build ID: CL-36424714
// Cuda compilation tools, release 13.0, V13.0.88
// Based on NVVM 20.0.0
//

.version 9.0
.target sm_100
.address_size 64

	// .globl	_ZN3cub18CUB_300001_SM_10006detail11EmptyKernelIvEEvv
.global .align 1 .b8 _ZN34_INTERNAL_dae6bccb_4_k_cu_dcda96c14cuda3std3__45__cpo5beginE[1];
.global .align 1 .b8 _ZN34_INTERNAL_dae6bccb_4_k_cu_dcda96c14cuda3std3__45__cpo3endE[1];
.global .align 1 .b8 _ZN34_INTERNAL_dae6bccb_4_k_cu_dcda96c14cuda3std3__45__cpo6cbeginE[1];
.global .align 1 .b8 _ZN34_INTERNAL_dae6bccb_4_k_cu_dcda96c14cuda3std3__45__cpo4cendE[1];
.global .align 1 .b8 _ZN34_INTERNAL_dae6bccb_4_k_cu_dcda96c14cuda3std3__45__cpo6rbeginE[1];
.global .align 1 .b8 _ZN34_INTERNAL_dae6bccb_4_k_cu_dcda96c14cuda3std3__45__cpo4rendE[1];
.global .align 1 .b8 _ZN34_INTERNAL_dae6bccb_4_k_cu_dcda96c14cuda3std3__45__cpo7crbeginE[1];
.global .align 1 .b8 _ZN34_INTERNAL_dae6bccb_4_k_cu_dcda96c14cuda3std3__45__cpo5crendE[1];
.global .align 1 .b8 _ZN34_INTERNAL_dae6bccb_4_k_cu_dcda96c14cuda3std3__436_GLOBAL__N__dae6bccb_4_k_cu_dcda96c16ignoreE[1];
.global .align 1 .b8 _ZN34_INTERNAL_dae6bccb_4_k_cu_dcda96c14cuda3std3__419piecewise_constructE[1];
.global .align 1 .b8 _ZN34_INTERNAL_dae6bccb_4_k_cu_dcda96c14cuda3std3__48in_placeE[1];
.global .align 1 .b8 _ZN34_INTERNAL_dae6bccb_4_k_cu_dcda96c14cuda3std3__420unreachable_sentinelE[1];
.global .align 1 .b8 _ZN34_INTERNAL_dae6bccb_4_k_cu_dcda96c14cuda3std3__47nulloptE[1];
.global .align 1 .b8 _ZN34_INTERNAL_dae6bccb_4_k_cu_dcda96c14cuda3std3__48unexpectE[1];
.global .align 1 .b8 _ZN34_INTERNAL_dae6bccb_4_k_cu_dcda96c14cuda3std6ranges3__45__cpo4swapE[1];
.global .align 1 .b8 _ZN34_INTERNAL_dae6bccb_4_k_cu_dcda96c14cuda3std6ranges3__45__cpo9iter_moveE[1];
.global .align 1 .b8 _ZN34_INTERNAL_dae6bccb_4_k_cu_dcda96c14cuda3std6ranges3__45__cpo5beginE[1];
.global .align 1 .b8 _ZN34_INTERNAL_dae6bccb_4_k_cu_dcda96c14cuda3std6ranges3__45__cpo3endE[1];
.global .align 1 .b8 _ZN34_INTERNAL_dae6bccb_4_k_cu_dcda96c14cuda3std6ranges3__45__cpo6cbeginE[1];
.global .align 1 .b8 _ZN34_INTERNAL_dae6bccb_4_k_cu_dcda96c14cuda3std6ranges3__45__cpo4cendE[1];
.global .align 1 .b8 _ZN34_INTERNAL_dae6bccb_4_k_cu_dcda96c14cuda3std6ranges3__45__cpo7advanceE[1];
.global .align 1 .b8 _ZN34_INTERNAL_dae6bccb_4_k_cu_dcda96c14cuda3std6ranges3__45__cpo9iter_swapE[1];
.global .align 1 .b8 _ZN34_INTERNAL_dae6bccb_4_k_cu_dcda96c14cuda3std6ranges3__45__cpo4nextE[1];
.global .align 1 .b8 _ZN34_INTERNAL_dae6bccb_4_k_cu_dcda96c14cuda3std6ranges3__45__cpo4prevE[1];
.global .align 1 .b8 _ZN34_INTERNAL_dae6bccb_4_k_cu_dcda96c14cuda3std6ranges3__45__cpo4dataE[1];
.global .align 1 .b8 _ZN34_INTERNAL_dae6bccb_4_k_cu_dcda96c14cuda3std6ranges3__45__cpo5cdataE[1];
.global .align 1 .b8 _ZN34_INTERNAL_dae6bccb_4_k_cu_dcda96c14cuda3std6ranges3__45__cpo4sizeE[1];
.global .align 1 .b8 _ZN34_INTERNAL_dae6bccb_4_k_cu_dcda96c14cuda3std6ranges3__45__cpo5ssizeE[1];
.global .align 1 .b8 _ZN34_INTERNAL_dae6bccb_4_k_cu_dcda96c14cuda3std6ranges3__45__cpo8distanceE[1];
.global .align 1 .b8 _ZN34_INTERNAL_dae6bccb_4_k_cu_dcda96c16thrust24THRUST_300001_SM_1000_NS8cuda_cub3parE[1];
.global .align 1 .b8 _ZN34_INTERNAL_dae6bccb_4_k_cu_dcda96c16thrust24THRUST_300001_SM_1000_NS8cuda_cub10par_nosyncE[1];
.global .align 1 .b8 _ZN34_INTERNAL_dae6bccb_4_k_cu_dcda96c16thrust24THRUST_300001_SM_1000_NS6system6detail10sequential3seqE[1];
.global .align 1 .b8 _ZN34_INTERNAL_dae6bccb_4_k_cu_dcda96c16thrust24THRUST_300001_SM_1000_NS12placeholders2_1E[1];
.global .align 1 .b8 _ZN34_INTERNAL_dae6bccb_4_k_cu_dcda96c16thrust24THRUST_300001_SM_1000_NS12placeholders2_2E[1];
.global .align 1 .b8 _ZN34_INTERNAL_dae6bccb_4_k_cu_dcda96c16thrust24THRUST_300001_SM_1000_NS12placeholders2_3E[1];
.global .align 1 .b8 _ZN34_INTERNAL_dae6bccb_4_k_cu_dcda96c16thrust24THRUST_300001_SM_1000_NS12placeholders2_4E[1];
.global .align 1 .b8 _ZN34_INTERNAL_dae6bccb_4_k_cu_dcda96c16thrust24THRUST_300001_SM_1000_NS12placeholders2_5E[1];
.global .align 1 .b8 _ZN34_INTERNAL_dae6bccb_4_k_cu_dcda96c16thrust24THRUST_300001_SM_1000_NS12placeholders2_6E[1];
.global .align 1 .b8 _ZN34_INTERNAL_dae6bccb_4_k_cu_dcda96c16thrust24THRUST_300001_SM_1000_NS12placeholders2_7E[1];
.global .align 1 .b8 _ZN34_INTERNAL_dae6bccb_4_k_cu_dcda96c16thrust24THRUST_300001_SM_1000_NS12placeholders2_8E[1];
.global .align 1 .b8 _ZN34_INTERNAL_dae6bccb_4_k_cu_dcda96c16thrust24THRUST_300001_SM_1000_NS12placeholders2_9E[1];
.global .align 1 .b8 _ZN34_INTERNAL_dae6bccb_4_k_cu_dcda96c16thrust24THRUST_300001_SM_1000_NS12placeholders3_10E[1];
.global .align 1 .b8 _ZN34_INTERNAL_dae6bccb_4_k_cu_dcda96c16thrust24THRUST_300001_SM_1000_NS3seqE[1];

.visible .entry _ZN3cub18CUB_300001_SM_10006detail11EmptyKernelIvEEvv()
{


	ret;

}
.entry _ZN36_GLOBAL__N__dae6bccb_4_k_cu_dcda96c19my_kernelEPf(
	.param .u64 .ptr .align 1 _ZN36_GLOBAL__N__dae6bccb_4_k_cu_dcda96c19my_kernelEPf_param_0
)
{
	.reg .pred 	%p<2>;
	.reg .b32 	%r<6>;
	.reg .b64 	%rd<5>;

	ld.param.u64 	%rd1, [_ZN36_GLOBAL__N__dae6bccb_4_k_cu_dcda96c19my_kernelEPf_param_0];
	mov.u32 	%r2, %ctaid.x;
	mov.u32 	%r3, %ntid.x;
	mov.u32 	%r4, %tid.x;
	mad.lo.s32 	%r1, %r2, %r3, %r4;
	setp.gt.u32 	%p1, %r1, 9;
	@%p1 bra 	$L__BB1_2;
	cvta.to.global.u64 	%rd2, %rd1;
	mul.wide.u32 	%rd3, %r1, 4;
	add.s64 	%rd4, %rd2, %rd3;
	mov.b32 	%r5, 1065353216;
	st.global.u32 	[%rd4], %r5;
$L__BB1_2:
	ret;

}


// ===== COMPILED SASS (sm_100) =====

	.target	sm_100

	.elftype	@"ET_EXEC"


//--------------------- .note.nv.tkinfo           --------------------------
	.section	.note.nv.tkinfo,"",@"SHT_NOTE"
	.sectionflags	@"SHF_NOTE_NV_TKINFO"
	.tkinfo
        /*0018*/ 	.word	0x00000002
        /*0030*/ 	.string	""
        /*0030*/ 	.string	"ptxas"
        /*0030*/ 	.string	"Cuda compilation tools, release 13.0, V13.0.88"
        /*0030*/ 	.string	"Build cuda_13.0.r13.0/compiler.36424714_0"
        /*0030*/ 	.string	"-arch sm_100 -m 64 "



//--------------------- .note.nv.cuinfo           --------------------------
	.section	.note.nv.cuinfo,"",@"SHT_NOTE"
	.sectionflags	@"SHF_NOTE_NV_CUINFO"
        /*0018*/ 	.short	0x0002
        /*001a*/ 	.short	0x0064
        /*001c*/ 	.short	0x0082
	.zero		2


//--------------------- .nv.info                  --------------------------
	.section	.nv.info,"",@"SHT_CUDA_INFO"
	.align	4


	//----- nvinfo : EIATTR_REGCOUNT
	.align		4
        /*0000*/ 	.byte	0x04, 0x2f
        /*0002*/ 	.short	(.L_44 - .L_43)
	.align		4
.L_43:
        /*0004*/ 	.word	index@(_ZN3cub18CUB_300001_SM_10006detail11EmptyKernelIvEEvv)
        /*0008*/ 	.word	0x00000004


	//----- nvinfo : EIATTR_FRAME_SIZE
	.align		4
.L_44:
        /*000c*/ 	.byte	0x04, 0x11
        /*000e*/ 	.short	(.L_46 - .L_45)
	.align		4
.L_45:
        /*0010*/ 	.word	index@(_ZN3cub18CUB_300001_SM_10006detail11EmptyKernelIvEEvv)
        /*0014*/ 	.word	0x00000000


	//----- nvinfo : EIATTR_REGCOUNT
	.align		4
.L_46:
        /*0018*/ 	.byte	0x04, 0x2f
        /*001a*/ 	.short	(.L_48 - .L_47)
	.align		4
.L_47:
        /*001c*/ 	.word	index@(_ZN36_GLOBAL__N__dae6bccb_4_k_cu_dcda96c19my_kernelEPf)
        /*0020*/ 	.word	0x0000000a


	//----- nvinfo : EIATTR_FRAME_SIZE
	.align		4
.L_48:
        /*0024*/ 	.byte	0x04, 0x11
        /*0026*/ 	.short	(.L_50 - .L_49)
	.align		4
.L_49:
        /*0028*/ 	.word	index@(_ZN36_GLOBAL__N__dae6bccb_4_k_cu_dcda96c19my_kernelEPf)
        /*002c*/ 	.word	0x00000000


	//----- nvinfo : EIATTR_MIN_STACK_SIZE
	.align		4
.L_50:
        /*0030*/ 	.byte	0x04, 0x12
        /*0032*/ 	.short	(.L_52 - .L_51)
	.align		4
.L_51:
        /*0034*/ 	.word	index@(_ZN36_GLOBAL__N__dae6bccb_4_k_cu_dcda96c19my_kernelEPf)
        /*0038*/ 	.word	0x00000000


	//----- nvinfo : EIATTR_MIN_STACK_SIZE
	.align		4
.L_52:
        /*003c*/ 	.byte	0x04, 0x12
        /*003e*/ 	.short	(.L_54 - .L_53)
	.align		4
.L_53:
        /*0040*/ 	.word	index@(_ZN3cub18CUB_300001_SM_10006detail11EmptyKernelIvEEvv)
        /*0044*/ 	.word	0x00000000
.L_54:


//--------------------- .nv.compat                --------------------------
	.section	.nv.compat,"",@"SHT_CUDA_COMPAT_INFO"
	.align	4
        /*0000*/ 	.byte	0x02, 0x09, 0x00, 0x00, 0x02, 0x02, 0x01, 0x00, 0x02, 0x05, 0x05, 0x00, 0x03, 0x07, 0x01, 0x01
        /*0010*/ 	.byte	0x02, 0x03, 0x00, 0x00, 0x02, 0x06, 0x01, 0x00, 0x04, 0x0b, 0x08, 0x00, 0x09, 0x00, 0x00, 0x00
        /*0020*/ 	.byte	0x00, 0x00, 0x00, 0x00


//--------------------- .nv.info._ZN36_GLOBAL__N__dae6bccb_4_k_cu_dcda96c19my_kernelEPf --------------------------
	.section	.nv.info._ZN36_GLOBAL__N__dae6bccb_4_k_cu_dcda96c19my_kernelEPf,"",@"SHT_CUDA_INFO"
	.sectionflags	@""
	.align	4


	//----- nvinfo : EIATTR_CUDA_API_VERSION
	.align		4
        /*0000*/ 	.byte	0x04, 0x37
        /*0002*/ 	.short	(.L_56 - .L_55)
.L_55:
        /*0004*/ 	.word	0x00000082


	//----- nvinfo : EIATTR_KPARAM_INFO
	.align		4
.L_56:
        /*0008*/ 	.byte	0x04, 0x17
        /*000a*/ 	.short	(.L_58 - .L_57)
.L_57:
        /*000c*/ 	.word	0x00000000
        /*0010*/ 	.short	0x0000
        /*0012*/ 	.short	0x0000
        /*0014*/ 	.byte	0x00, 0xf5, 0x21, 0x00


	//----- nvinfo : EIATTR_SPARSE_MMA_MASK
	.align		4
.L_58:
        /*0018*/ 	.byte	0x03, 0x50
        /*001a*/ 	.short	0x0000


	//----- nvinfo : EIATTR_MAXREG_COUNT
	.align		4
        /*001c*/ 	.byte	0x03, 0x1b
        /*001e*/ 	.short	0x00ff


	//----- nvinfo : EIATTR_MERCURY_ISA_VERSION
	.align		4
        /*0020*/ 	.byte	0x03, 0x5f
        /*0022*/ 	.short	0x0101


	//----- nvinfo : EIATTR_VRC_CTA_INIT_COUNT
	.align		4
        /*0024*/ 	.byte	0x02, 0x4a
	.zero		1
	.zero		1


	//----- nvinfo : EIATTR_EXIT_INSTR_OFFSETS
	.align		4
        /*0028*/ 	.byte	0x04, 0x1c
        /*002a*/ 	.short	(.L_60 - .L_59)


	//   ....[0]....
.L_59:
        /*002c*/ 	.word	0x00000060


	//   ....[1]....
        /*0030*/ 	.word	0x000000c0


	//----- nvinfo : EIATTR_CBANK_PARAM_SIZE
	.align		4
.L_60:
        /*0034*/ 	.byte	0x03, 0x19
        /*0036*/ 	.short	0x0008


	//----- nvinfo : EIATTR_PARAM_CBANK
	.align		4
        /*0038*/ 	.byte	0x04, 0x0a
        /*003a*/ 	.short	(.L_62 - .L_61)
	.align		4
.L_61:
        /*003c*/ 	.word	index@(.nv.constant0._ZN36_GLOBAL__N__dae6bccb_4_k_cu_dcda96c19my_kernelEPf)
        /*0040*/ 	.short	0x0380
        /*0042*/ 	.short	0x0008


	//----- nvinfo : EIATTR_SW_WAR
	.align		4
.L_62:
        /*0044*/ 	.byte	0x04, 0x36
        /*0046*/ 	.short	(.L_64 - .L_63)
.L_63:
        /*0048*/ 	.word	0x00000008
.L_64:


//--------------------- .nv.info._ZN3cub18CUB_300001_SM_10006detail11EmptyKernelIvEEvv --------------------------
	.section	.nv.info._ZN3cub18CUB_300001_SM_10006detail11EmptyKernelIvEEvv,"",@"SHT_CUDA_INFO"
	.sectionflags	@""
	.align	4


	//----- nvinfo : EIATTR_CUDA_API_VERSION
	.align		4
        /*0000*/ 	.byte	0x04, 0x37
        /*0002*/ 	.short	(.L_66 - .L_65)
.L_65:
        /*0004*/ 	.word	0x00000082


	//----- nvinfo : EIATTR_SPARSE_MMA_MASK
	.align		4
.L_66:
        /*0008*/ 	.byte	0x03, 0x50
        /*000a*/ 	.short	0x0000


	//----- nvinfo : EIATTR_MAXREG_COUNT
	.align		4
        /*000c*/ 	.byte	0x03, 0x1b
        /*000e*/ 	.short	0x00ff


	//----- nvinfo : EIATTR_MERCURY_ISA_VERSION
	.align		4
        /*0010*/ 	.byte	0x03, 0x5f
        /*0012*/ 	.short	0x0101


	//----- nvinfo : EIATTR_VRC_CTA_INIT_COUNT
	.align		4
        /*0014*/ 	.byte	0x02, 0x4a
	.zero		1
	.zero		1


	//----- nvinfo : EIATTR_EXIT_INSTR_OFFSETS
	.align		4
        /*0018*/ 	.byte	0x04, 0x1c
        /*001a*/ 	.short	(.L_68 - .L_67)


	//   ....[0]....
.L_67:
        /*001c*/ 	.word	0x00000010


	//----- nvinfo : EIATTR_SW_WAR
	.align		4
.L_68:
        /*0020*/ 	.byte	0x04, 0x36
        /*0022*/ 	.short	(.L_70 - .L_69)
.L_69:
        /*0024*/ 	.word	0x00000008
.L_70:


//--------------------- .nv.callgraph             --------------------------
	.section	.nv.callgraph,"",@"SHT_CUDA_CALLGRAPH"
	.align	4
	.sectionentsize	8
	.align		4
        /*0000*/ 	.word	0x00000000
	.align		4
        /*0004*/ 	.word	0xffffffff
	.align		4
        /*0008*/ 	.word	0x00000000
	.align		4
        /*000c*/ 	.word	0xfffffffe
	.align		4
        /*0010*/ 	.word	0x00000000
	.align		4
        /*0014*/ 	.word	0xfffffffd
	.align		4
        /*0018*/ 	.word	0x00000000
	.align		4
        /*001c*/ 	.word	0xfffffffc


//--------------------- .nv.constant4             --------------------------
	.section	.nv.constant4,"a",@progbits
	.align	8
	.align		8
.nv.constant4:
        /*0000*/ 	.dword	_ZN34_INTERNAL_dae6bccb_4_k_cu_dcda96c14cuda3std3__45__cpo5beginE
	.align		8
        /*0008*/ 	.dword	_ZN34_INTERNAL_dae6bccb_4_k_cu_dcda96c14cuda3std3__45__cpo3endE
	.align		8
        /*0010*/ 	.dword	_ZN34_INTERNAL_dae6bccb_4_k_cu_dcda96c14cuda3std3__45__cpo6cbeginE
	.align		8
        /*0018*/ 	.dword	_ZN34_INTERNAL_dae6bccb_4_k_cu_dcda96c14cuda3std3__45__cpo4cendE
	.align		8
        /*0020*/ 	.dword	_ZN34_INTERNAL_dae6bccb_4_k_cu_dcda96c14cuda3std3__45__cpo6rbeginE
	.align		8
        /*0028*/ 	.dword	_ZN34_INTERNAL_dae6bccb_4_k_cu_dcda96c14cuda3std3__45__cpo4rendE
	.align		8
        /*0030*/ 	.dword	_ZN34_INTERNAL_dae6bccb_4_k_cu_dcda96c14cuda3std3__45__cpo7crbeginE
	.align		8
        /*0038*/ 	.dword	_ZN34_INTERNAL_dae6bccb_4_k_cu_dcda96c14cuda3std3__45__cpo5crendE
	.align		8
        /*0040*/ 	.dword	_ZN34_INTERNAL_dae6bccb_4_k_cu_dcda96c14cuda3std3__436_GLOBAL__N__dae6bccb_4_k_cu_dcda96c16ignoreE
	.align		8
        /*0048*/ 	.dword	_ZN34_INTERNAL_dae6bccb_4_k_cu_dcda96c14cuda3std3__419piecewise_constructE
	.align		8
        /*0050*/ 	.dword	_ZN34_INTERNAL_dae6bccb_4_k_cu_dcda96c14cuda3std3__48in_placeE
	.align		8
        /*0058*/ 	.dword	_ZN34_INTERNAL_dae6bccb_4_k_cu_dcda96c14cuda3std3__420unreachable_sentinelE
	.align		8
        /*0060*/ 	.dword	_ZN34_INTERNAL_dae6bccb_4_k_cu_dcda96c14cuda3std3__47nulloptE
	.align		8
        /*0068*/ 	.dword	_ZN34_INTERNAL_dae6bccb_4_k_cu_dcda96c14cuda3std3__48unexpectE
	.align		8
        /*0070*/ 	.dword	_ZN34_INTERNAL_dae6bccb_4_k_cu_dcda96c14cuda3std6ranges3__45__cpo4swapE
	.align		8
        /*0078*/ 	.dword	_ZN34_INTERNAL_dae6bccb_4_k_cu_dcda96c14cuda3std6ranges3__45__cpo9iter_moveE
	.align		8
        /*0080*/ 	.dword	_ZN34_INTERNAL_dae6bccb_4_k_cu_dcda96c14cuda3std6ranges3__45__cpo5beginE
	.align		8
        /*0088*/ 	.dword	_ZN34_INTERNAL_dae6bccb_4_k_cu_dcda96c14cuda3std6ranges3__45__cpo3endE
	.align		8
        /*0090*/ 	.dword	_ZN34_INTERNAL_dae6bccb_4_k_cu_dcda96c14cuda3std6ranges3__45__cpo6cbeginE
	.align		8
        /*0098*/ 	.dword	_ZN34_INTERNAL_dae6bccb_4_k_cu_dcda96c14cuda3std6ranges3__45__cpo4cendE
	.align		8
        /*00a0*/ 	.dword	_ZN34_INTERNAL_dae6bccb_4_k_cu_dcda96c14cuda3std6ranges3__45__cpo7advanceE
	.align		8
        /*00a8*/ 	.dword	_ZN34_INTERNAL_dae6bccb_4_k_cu_dcda96c14cuda3std6ranges3__45__cpo9iter_swapE
	.align		8
        /*00b0*/ 	.dword	_ZN34_INTERNAL_dae6bccb_4_k_cu_dcda96c14cuda3std6ranges3__45__cpo4nextE
	.align		8
        /*00b8*/ 	.dword	_ZN34_INTERNAL_dae6bccb_4_k_cu_dcda96c14cuda3std6ranges3__45__cpo4prevE
	.align		8
        /*00c0*/ 	.dword	_ZN34_INTERNAL_dae6bccb_4_k_cu_dcda96c14cuda3std6ranges3__45__cpo4dataE
	.align		8
        /*00c8*/ 	.dword	_ZN34_INTERNAL_dae6bccb_4_k_cu_dcda96c14cuda3std6ranges3__45__cpo5cdataE
	.align		8
        /*00d0*/ 	.dword	_ZN34_INTERNAL_dae6bccb_4_k_cu_dcda96c14cuda3std6ranges3__45__cpo4sizeE
	.align		8
        /*00d8*/ 	.dword	_ZN34_INTERNAL_dae6bccb_4_k_cu_dcda96c14cuda3std6ranges3__45__cpo5ssizeE
	.align		8
        /*00e0*/ 	.dword	_ZN34_INTERNAL_dae6bccb_4_k_cu_dcda96c14cuda3std6ranges3__45__cpo8distanceE
	.align		8
        /*00e8*/ 	.dword	_ZN34_INTERNAL_dae6bccb_4_k_cu_dcda96c16thrust24THRUST_300001_SM_1000_NS8cuda_cub3parE
	.align		8
        /*00f0*/ 	.dword	_ZN34_INTERNAL_dae6bccb_4_k_cu_dcda96c16thrust24THRUST_300001_SM_1000_NS8cuda_cub10par_nosyncE
	.align		8
        /*00f8*/ 	.dword	_ZN34_INTERNAL_dae6bccb_4_k_cu_dcda96c16thrust24THRUST_300001_SM_1000_NS6system6detail10sequential3seqE
	.align		8
        /*0100*/ 	.dword	_ZN34_INTERNAL_dae6bccb_4_k_cu_dcda96c16thrust24THRUST_300001_SM_1000_NS12placeholders2_1E
	.align		8
        /*0108*/ 	.dword	_ZN34_INTERNAL_dae6bccb_4_k_cu_dcda96c16thrust24THRUST_300001_SM_1000_NS12placeholders2_2E
	.align		8
        /*0110*/ 	.dword	_ZN34_INTERNAL_dae6bccb_4_k_cu_dcda96c16thrust24THRUST_300001_SM_1000_NS12placeholders2_3E
	.align		8
        /*0118*/ 	.dword	_ZN34_INTERNAL_dae6bccb_4_k_cu_dcda96c16thrust24THRUST_300001_SM_1000_NS12placeholders2_4E
	.align		8
        /*0120*/ 	.dword	_ZN34_INTERNAL_dae6bccb_4_k_cu_dcda96c16thrust24THRUST_300001_SM_1000_NS12placeholders2_5E
	.align		8
        /*0128*/ 	.dword	_ZN34_INTERNAL_dae6bccb_4_k_cu_dcda96c16thrust24THRUST_300001_SM_1000_NS12placeholders2_6E
	.align		8
        /*0130*/ 	.dword	_ZN34_INTERNAL_dae6bccb_4_k_cu_dcda96c16thrust24THRUST_300001_SM_1000_NS12placeholders2_7E
	.align		8
        /*0138*/ 	.dword	_ZN34_INTERNAL_dae6bccb_4_k_cu_dcda96c16thrust24THRUST_300001_SM_1000_NS12placeholders2_8E
	.align		8
        /*0140*/ 	.dword	_ZN34_INTERNAL_dae6bccb_4_k_cu_dcda96c16thrust24THRUST_300001_SM_1000_NS12placeholders2_9E
	.align		8
        /*0148*/ 	.dword	_ZN34_INTERNAL_dae6bccb_4_k_cu_dcda96c16thrust24THRUST_300001_SM_1000_NS12placeholders3_10E
	.align		8
        /*0150*/ 	.dword	_ZN34_INTERNAL_dae6bccb_4_k_cu_dcda96c16thrust24THRUST_300001_SM_1000_NS3seqE


//--------------------- .text._ZN36_GLOBAL__N__dae6bccb_4_k_cu_dcda96c19my_kernelEPf --------------------------
	.section	.text._ZN36_GLOBAL__N__dae6bccb_4_k_cu_dcda96c19my_kernelEPf,"ax",@progbits
	.align	128
.text._ZN36_GLOBAL__N__dae6bccb_4_k_cu_dcda96c19my_kernelEPf:
        .type           _ZN36_GLOBAL__N__dae6bccb_4_k_cu_dcda96c19my_kernelEPf,@function
        .size           _ZN36_GLOBAL__N__dae6bccb_4_k_cu_dcda96c19my_kernelEPf,(.L_x_2 - _ZN36_GLOBAL__N__dae6bccb_4_k_cu_dcda96c19my_kernelEPf)
        .other          _ZN36_GLOBAL__N__dae6bccb_4_k_cu_dcda96c19my_kernelEPf,@"STO_CUDA_ENTRY STV_DEFAULT"
_ZN36_GLOBAL__N__dae6bccb_4_k_cu_dcda96c19my_kernelEPf:
[----:B------:R-:W-:Y:S01]  /*0000*/  LDC R1, c[0x0][0x37c] ;  /* 0x0000df00ff017b82 */ /* 0x000fe20000000800 */
[----:B------:R-:W0:Y:S07]  /*0010*/  S2R R0, SR_TID.X ;  /* 0x0000000000007919 */ /* 0x000e2e0000002100 */
[----:B------:R-:W0:Y:S08]  /*0020*/  S2UR UR4, SR_CTAID.X ;  /* 0x00000000000479c3 */ /* 0x000e300000002500 */
[----:B------:R-:W0:Y:S02]  /*0030*/  LDC R5, c[0x0][0x360] ;  /* 0x0000d800ff057b82 */ /* 0x000e240000000800 */
[----:B0-----:R-:W-:-:S05]  /*0040*/  IMAD R5, R5, UR4, R0 ;  /* 0x0000000405057c24 */ /* 0x001fca000f8e0200 */
[----:B------:R-:W-:-:S13]  /*0050*/  ISETP.GT.U32.AND P0, PT, R5, 0x9, PT ;  /* 0x000000090500780c */ /* 0x000fda0003f04070 */
[----:B------:R-:W-:Y:S05]  /*0060*/  @P0 EXIT ;  /* 0x000000000000094d */ /* 0x000fea0003800000 */
[----:B------:R-:W0:Y:S01]  /*0070*/  LDC.64 R2, c[0x0][0x380] ;  /* 0x0000e000ff027b82 */ /* 0x000e220000000a00 */
[----:B------:R-:W1:Y:S01]  /*0080*/  LDCU.64 UR4, c[0x0][0x358] ;  /* 0x00006b00ff0477ac */ /* 0x000e620008000a00 */
[----:B------:R-:W-:Y:S02]  /*0090*/  HFMA2 R7, -RZ, RZ, 1.875, 0 ;  /* 0x3f800000ff077431 */ /* 0x000fe400000001ff */
[----:B0-----:R-:W-:-:S05]  /*00a0*/  IMAD.WIDE.U32 R2, R5, 0x4, R2 ;  /* 0x0000000405027825 */ /* 0x001fca00078e0002 */
[----:B-1----:R-:W-:Y:S01]  /*00b0*/  STG.E desc[UR4][R2.64], R7 ;  /* 0x0000000702007986 */ /* 0x002fe2000c101904 */
[----:B------:R-:W-:Y:S05]  /*00c0*/  EXIT ;  /* 0x000000000000794d */ /* 0x000fea0003800000 */
.L_x_0:
[----:B------:R-:W-:-:S00]  /*00d0*/  BRA `(.L_x_0) ;  /* 0xfffffffc00fc7947 */ /* 0x000fc0000383ffff */
[----:B------:R-:W-:-:S00]  /*00e0*/  NOP ;  /* 0x0000000000007918 */ /* 0x000fc00000000000 */
        /* <DEDUP_REMOVED lines=9> */
.L_x_2:


//--------------------- .text._ZN3cub18CUB_300001_SM_10006detail11EmptyKernelIvEEvv --------------------------
	.section	.text._ZN3cub18CUB_300001_SM_10006detail11EmptyKernelIvEEvv,"ax",@progbits
	.align	128
        .global         _ZN3cub18CUB_300001_SM_10006detail11EmptyKernelIvEEvv
        .type           _ZN3cub18CUB_300001_SM_10006detail11EmptyKernelIvEEvv,@function
        .size           _ZN3cub18CUB_300001_SM_10006detail11EmptyKernelIvEEvv,(.L_x_3 - _ZN3cub18CUB_300001_SM_10006detail11EmptyKernelIvEEvv)
        .other          _ZN3cub18CUB_300001_SM_10006detail11EmptyKernelIvEEvv,@"STO_CUDA_ENTRY STV_DEFAULT"
_ZN3cub18CUB_300001_SM_10006detail11EmptyKernelIvEEvv:
.text._ZN3cub18CUB_300001_SM_10006detail11EmptyKernelIvEEvv:
[----:B------:R-:W-:Y:S01]  /*0000*/  LDC R1, c[0x0][0x37c] ;  /* 0x0000df00ff017b82 */ /* 0x000fe20000000800 */
[----:B------:R-:W-:Y:S05]  /*0010*/  EXIT ;  /* 0x000000000000794d */ /* 0x000fea0003800000 */
.L_x_1:
        /* <DEDUP_REMOVED lines=14> */
.L_x_3:


//--------------------- .nv.shared.reserved.0     --------------------------
	.section	.nv.shared.reserved.0,"aw",@nobits
	.weak		__nv_reservedSMEM_offset_0_alias
	.size		__nv_reservedSMEM_offset_0_alias, 0, 64
	.other		__nv_reservedSMEM_offset_0_alias,@"STO_CUDA_RESERVED_SHARED STV_DEFAULT"
__nv_reservedSMEM_offset_0_alias:
	.zero		0
	.zero		64


//--------------------- .nv.global                --------------------------
	.section	.nv.global,"aw",@nobits
.nv.global:
	.type		_ZN34_INTERNAL_dae6bccb_4_k_cu_dcda96c16thrust24THRUST_300001_SM_1000_NS3seqE,@object
	.size		_ZN34_INTERNAL_dae6bccb_4_k_cu_dcda96c16thrust24THRUST_300001_SM_1000_NS3seqE,(_ZN34_INTERNAL_dae6bccb_4_k_cu_dcda96c14cuda3std3__48in_placeE - _ZN34_INTERNAL_dae6bccb_4_k_cu_dcda96c16thrust24THRUST_300001_SM_1000_NS3seqE)
_ZN34_INTERNAL_dae6bccb_4_k_cu_dcda96c16thrust24THRUST_300001_SM_1000_NS3seqE:
	.zero		1
	.type		_ZN34_INTERNAL_dae6bccb_4_k_cu_dcda96c14cuda3std3__48in_placeE,@object
	.size		_ZN34_INTERNAL_dae6bccb_4_k_cu_dcda96c14cuda3std3__48in_placeE,(_ZN34_INTERNAL_dae6bccb_4_k_cu_dcda96c14cuda3std6ranges3__45__cpo4sizeE - _ZN34_INTERNAL_dae6bccb_4_k_cu_dcda96c14cuda3std3__48in_placeE)
_ZN34_INTERNAL_dae6bccb_4_k_cu_dcda96c14cuda3std3__48in_placeE:
	.zero		1
	.type		_ZN34_INTERNAL_dae6bccb_4_k_cu_dcda96c14cuda3std6ranges3__45__cpo4sizeE,@object
	.size		_ZN34_INTERNAL_dae6bccb_4_k_cu_dcda96c14cuda3std6ranges3__45__cpo4sizeE,(_ZN34_INTERNAL_dae6bccb_4_k_cu_dcda96c16thrust24THRUST_300001_SM_1000_NS12placeholders2_3E - _ZN34_INTERNAL_dae6bccb_4_k_cu_dcda96c14cuda3std6ranges3__45__cpo4sizeE)
_ZN34_INTERNAL_dae6bccb_4_k_cu_dcda96c14cuda3std6ranges3__45__cpo4sizeE:
	.zero		1
	.type		_ZN34_INTERNAL_dae6bccb_4_k_cu_dcda96c16thrust24THRUST_300001_SM_1000_NS12placeholders2_3E,@object
	.size		_ZN34_INTERNAL_dae6bccb_4_k_cu_dcda96c16thrust24THRUST_300001_SM_1000_NS12placeholders2_3E,(_ZN34_INTERNAL_dae6bccb_4_k_cu_dcda96c14cuda3std3__45__cpo6cbeginE - _ZN34_INTERNAL_dae6bccb_4_k_cu_dcda96c16thrust24THRUST_300001_SM_1000_NS12placeholders2_3E)
_ZN34_INTERNAL_dae6bccb_4_k_cu_dcda96c16thrust24THRUST_300001_SM_1000_NS12placeholders2_3E:
	.zero		1
	.type		_ZN34_INTERNAL_dae6bccb_4_k_cu_dcda96c14cuda3std3__45__cpo6cbeginE,@object
	.size		_ZN34_INTERNAL_dae6bccb_4_k_cu_dcda96c14cuda3std3__45__cpo6cbeginE,(_ZN34_INTERNAL_dae6bccb_4_k_cu_dcda96c14cuda3std6ranges3__45__cpo6cbeginE - _ZN34_INTERNAL_dae6bccb_4_k_cu_dcda96c14cuda3std3__45__cpo6cbeginE)
_ZN34_INTERNAL_dae6bccb_4_k_cu_dcda96c14cuda3std3__45__cpo6cbeginE:
	.zero		1
	.type		_ZN34_INTERNAL_dae6bccb_4_k_cu_dcda96c14cuda3std6ranges3__45__cpo6cbeginE,@object
	.size		_ZN34_INTERNAL_dae6bccb_4_k_cu_dcda96c14cuda3std6ranges3__45__cpo6cbeginE,(_ZN34_INTERNAL_dae6bccb_4_k_cu_dcda96c16thrust24THRUST_300001_SM_1000_NS12placeholders2_7E - _ZN34_INTERNAL_dae6bccb_4_k_cu_dcda96c14cuda3std6ranges3__45__cpo6cbeginE)
_ZN34_INTERNAL_dae6bccb_4_k_cu_dcda96c14cuda3std6ranges3__45__cpo6cbeginE:
	.zero		1
	.type		_ZN34_INTERNAL_dae6bccb_4_k_cu_dcda96c16thrust24THRUST_300001_SM_1000_NS12placeholders2_7E,@object
	.size		_ZN34_INTERNAL_dae6bccb_4_k_cu_dcda96c16thrust24THRUST_300001_SM_1000_NS12placeholders2_7E,(_ZN34_INTERNAL_dae6bccb_4_k_cu_dcda96c14cuda3std3__45__cpo7crbeginE - _ZN34_INTERNAL_dae6bccb_4_k_cu_dcda96c16thrust24THRUST_300001_SM_1000_NS12placeholders2_7E)
_ZN34_INTERNAL_dae6bccb_4_k_cu_dcda96c16thrust24THRUST_300001_SM_1000_NS12placeholders2_7E:
	.zero		1
	.type		_ZN34_INTERNAL_dae6bccb_4_k_cu_dcda96c14cuda3std3__45__cpo7crbeginE,@object
	.size		_ZN34_INTERNAL_dae6bccb_4_k_cu_dcda96c14cuda3std3__45__cpo7crbeginE,(_ZN34_INTERNAL_dae6bccb_4_k_cu_dcda96c14cuda3std6ranges3__45__cpo4nextE - _ZN34_INTERNAL_dae6bccb_4_k_cu_dcda96c14cuda3std3__45__cpo7crbeginE)
_ZN34_INTERNAL_dae6bccb_4_k_cu_dcda96c14cuda3std3__45__cpo7crbeginE:
	.zero		1
	.type		_ZN34_INTERNAL_dae6bccb_4_k_cu_dcda96c14cuda3std6ranges3__45__cpo4nextE,@object
	.size		_ZN34_INTERNAL_dae6bccb_4_k_cu_dcda96c14cuda3std6ranges3__45__cpo4nextE,(_ZN34_INTERNAL_dae6bccb_4_k_cu_dcda96c14cuda3std6ranges3__45__cpo4swapE - _ZN34_INTERNAL_dae6bccb_4_k_cu_dcda96c14cuda3std6ranges3__45__cpo4nextE)
_ZN34_INTERNAL_dae6bccb_4_k_cu_dcda96c14cuda3std6ranges3__45__cpo4nextE:
	.zero		1
	.type		_ZN34_INTERNAL_dae6bccb_4_k_cu_dcda96c14cuda3std6ranges3__45__cpo4swapE,@object
	.size		_ZN34_INTERNAL_dae6bccb_4_k_cu_dcda96c14cuda3std6ranges3__45__cpo4swapE,(_ZN34_INTERNAL_dae6bccb_4_k_cu_dcda96c16thrust24THRUST_300001_SM_1000_NS8cuda_cub10par_nosyncE - _ZN34_INTERNAL_dae6bccb_4_k_cu_dcda96c14cuda3std6ranges3__45__cpo4swapE)
_ZN34_INTERNAL_dae6bccb_4_k_cu_dcda96c14cuda3std6ranges3__45__cpo4swapE:
	.zero		1
	.type		_ZN34_INTERNAL_dae6bccb_4_k_cu_dcda96c16thrust24THRUST_300001_SM_1000_NS8cuda_cub10par_nosyncE,@object
	.size		_ZN34_INTERNAL_dae6bccb_4_k_cu_dcda96c16thrust24THRUST_300001_SM_1000_NS8cuda_cub10par_nosyncE,(_ZN34_INTERNAL_dae6bccb_4_k_cu_dcda96c16thrust24THRUST_300001_SM_1000_NS12placeholders2_9E - _ZN34_INTERNAL_dae6bccb_4_k_cu_dcda96c16thrust24THRUST_300001_SM_1000_NS8cuda_cub10par_nosyncE)
_ZN34_INTERNAL_dae6bccb_4_k_cu_dcda96c16thrust24THRUST_300001_SM_1000_NS8cuda_cub10par_nosyncE:
	.zero		1
	.type		_ZN34_INTERNAL_dae6bccb_4_k_cu_dcda96c16thrust24THRUST_300001_SM_1000_NS12placeholders2_9E,@object
	.size		_ZN34_INTERNAL_dae6bccb_4_k_cu_dcda96c16thrust24THRUST_300001_SM_1000_NS12placeholders2_9E,(_ZN34_INTERNAL_dae6bccb_4_k_cu_dcda96c14cuda3std3__436_GLOBAL__N__dae6bccb_4_k_cu_dcda96c16ignoreE - _ZN34_INTERNAL_dae6bccb_4_k_cu_dcda96c16thrust24THRUST_300001_SM_1000_NS12placeholders2_9E)
_ZN34_INTERNAL_dae6bccb_4_k_cu_dcda96c16thrust24THRUST_300001_SM_1000_NS12placeholders2_9E:
	.zero		1
	.type		_ZN34_INTERNAL_dae6bccb_4_k_cu_dcda96c14cuda3std3__436_GLOBAL__N__dae6bccb_4_k_cu_dcda96c16ignoreE,@object
	.size		_ZN34_INTERNAL_dae6bccb_4_k_cu_dcda96c14cuda3std3__436_GLOBAL__N__dae6bccb_4_k_cu_dcda96c16ignoreE,(_ZN34_INTERNAL_dae6bccb_4_k_cu_dcda96c14cuda3std6ranges3__45__cpo4dataE - _ZN34_INTERNAL_dae6bccb_4_k_cu_dcda96c14cuda3std3__436_GLOBAL__N__dae6bccb_4_k_cu_dcda96c16ignoreE)
_ZN34_INTERNAL_dae6bccb_4_k_cu_dcda96c14cuda3std3__436_GLOBAL__N__dae6bccb_4_k_cu_dcda96c16ignoreE:
	.zero		1
	.type		_ZN34_INTERNAL_dae6bccb_4_k_cu_dcda96c14cuda3std6ranges3__45__cpo4dataE,@object
	.size		_ZN34_INTERNAL_dae6bccb_4_k_cu_dcda96c14cuda3std6ranges3__45__cpo4dataE,(_ZN34_INTERNAL_dae6bccb_4_k_cu_dcda96c16thrust24THRUST_300001_SM_1000_NS12placeholders2_1E - _ZN34_INTERNAL_dae6bccb_4_k_cu_dcda96c14cuda3std6ranges3__45__cpo4dataE)
_ZN34_INTERNAL_dae6bccb_4_k_cu_dcda96c14cuda3std6ranges3__45__cpo4dataE:
	.zero		1
	.type		_ZN34_INTERNAL_dae6bccb_4_k_cu_dcda96c16thrust24THRUST_300001_SM_1000_NS12placeholders2_1E,@object
	.size		_ZN34_INTERNAL_dae6bccb_4_k_cu_dcda96c16thrust24THRUST_300001_SM_1000_NS12placeholders2_1E,(_ZN34_INTERNAL_dae6bccb_4_k_cu_dcda96c14cuda3std3__45__cpo5beginE - _ZN34_INTERNAL_dae6bccb_4_k_cu_dcda96c16thrust24THRUST_300001_SM_1000_NS12placeholders2_1E)
_ZN34_INTERNAL_dae6bccb_4_k_cu_dcda96c16thrust24THRUST_300001_SM_1000_NS12placeholders2_1E:
	.zero		1
	.type		_ZN34_INTERNAL_dae6bccb_4_k_cu_dcda96c14cuda3std3__45__cpo5beginE,@object
	.size		_ZN34_INTERNAL_dae6bccb_4_k_cu_dcda96c14cuda3std3__45__cpo5beginE,(_ZN34_INTERNAL_dae6bccb_4_k_cu_dcda96c14cuda3std6ranges3__45__cpo5beginE - _ZN34_INTERNAL_dae6bccb_4_k_cu_dcda96c14cuda3std3__45__cpo5beginE)
_ZN34_INTERNAL_dae6bccb_4_k_cu_dcda96c14cuda3std3__45__cpo5beginE:
	.zero		1
	.type		_ZN34_INTERNAL_dae6bccb_4_k_cu_dcda96c14cuda3std6ranges3__45__cpo5beginE,@object
	.size		_ZN34_INTERNAL_dae6bccb_4_k_cu_dcda96c14cuda3std6ranges3__45__cpo5beginE,(_ZN34_INTERNAL_dae6bccb_4_k_cu_dcda96c16thrust24THRUST_300001_SM_1000_NS12placeholders2_5E - _ZN34_INTERNAL_dae6bccb_4_k_cu_dcda96c14cuda3std6ranges3__45__cpo5beginE)
_ZN34_INTERNAL_dae6bccb_4_k_cu_dcda96c14cuda3std6ranges3__45__cpo5beginE:
	.zero		1
	.type		_ZN34_INTERNAL_dae6bccb_4_k_cu_dcda96c16thrust24THRUST_300001_SM_1000_NS12placeholders2_5E,@object
	.size		_ZN34_INTERNAL_dae6bccb_4_k_cu_dcda96c16thrust24THRUST_300001_SM_1000_NS12placeholders2_5E,(_ZN34_INTERNAL_dae6bccb_4_k_cu_dcda96c14cuda3std3__45__cpo6rbeginE - _ZN34_INTERNAL_dae6bccb_4_k_cu_dcda96c16thrust24THRUST_300001_SM_1000_NS12placeholders2_5E)
_ZN34_INTERNAL_dae6bccb_4_k_cu_dcda96c16thrust24THRUST_300001_SM_1000_NS12placeholders2_5E:
	.zero		1
	.type		_ZN34_INTERNAL_dae6bccb_4_k_cu_dcda96c14cuda3std3__45__cpo6rbeginE,@object
	.size		_ZN34_INTERNAL_dae6bccb_4_k_cu_dcda96c14cuda3std3__45__cpo6rbeginE,(_ZN34_INTERNAL_dae6bccb_4_k_cu_dcda96c14cuda3std6ranges3__45__cpo7advanceE - _ZN34_INTERNAL_dae6bccb_4_k_cu_dcda96c14cuda3std3__45__cpo6rbeginE)
_ZN34_INTERNAL_dae6bccb_4_k_cu_dcda96c14cuda3std3__45__cpo6rbeginE:
	.zero		1
	.type		_ZN34_INTERNAL_dae6bccb_4_k_cu_dcda96c14cuda3std6ranges3__45__cpo7advanceE,@object
	.size		_ZN34_INTERNAL_dae6bccb_4_k_cu_dcda96c14cuda3std6ranges3__45__cpo7advanceE,(_ZN34_INTERNAL_dae6bccb_4_k_cu_dcda96c14cuda3std3__47nulloptE - _ZN34_INTERNAL_dae6bccb_4_k_cu_dcda96c14cuda3std6ranges3__45__cpo7advanceE)
_ZN34_INTERNAL_dae6bccb_4_k_cu_dcda96c14cuda3std6ranges3__45__cpo7advanceE:
	.zero		1
	.type		_ZN34_INTERNAL_dae6bccb_4_k_cu_dcda96c14cuda3std3__47nulloptE,@object
	.size		_ZN34_INTERNAL_dae6bccb_4_k_cu_dcda96c14cuda3std3__47nulloptE,(_ZN34_INTERNAL_dae6bccb_4_k_cu_dcda96c14cuda3std6ranges3__45__cpo8distanceE - _ZN34_INTERNAL_dae6bccb_4_k_cu_dcda96c14cuda3std3__47nulloptE)
_ZN34_INTERNAL_dae6bccb_4_k_cu_dcda96c14cuda3std3__47nulloptE:
	.zero		1
	.type		_ZN34_INTERNAL_dae6bccb_4_k_cu_dcda96c14cuda3std6ranges3__45__cpo8distanceE,@object
	.size		_ZN34_INTERNAL_dae6bccb_4_k_cu_dcda96c14cuda3std6ranges3__45__cpo8distanceE,(_ZN34_INTERNAL_dae6bccb_4_k_cu_dcda96c16thrust24THRUST_300001_SM_1000_NS12placeholders3_10E - _ZN34_INTERNAL_dae6bccb_4_k_cu_dcda96c14cuda3std6ranges3__45__cpo8distanceE)
_ZN34_INTERNAL_dae6bccb_4_k_cu_dcda96c14cuda3std6ranges3__45__cpo8distanceE:
	.zero		1
	.type		_ZN34_INTERNAL_dae6bccb_4_k_cu_dcda96c16thrust24THRUST_300001_SM_1000_NS12placeholders3_10E,@object
	.size		_ZN34_INTERNAL_dae6bccb_4_k_cu_dcda96c16thrust24THRUST_300001_SM_1000_NS12placeholders3_10E,(_ZN34_INTERNAL_dae6bccb_4_k_cu_dcda96c14cuda3std3__419piecewise_constructE - _ZN34_INTERNAL_dae6bccb_4_k_cu_dcda96c16thrust24THRUST_300001_SM_1000_NS12placeholders3_10E)
_ZN34_INTERNAL_dae6bccb_4_k_cu_dcda96c16thrust24THRUST_300001_SM_1000_NS12placeholders3_10E:
	.zero		1
	.type		_ZN34_INTERNAL_dae6bccb_4_k_cu_dcda96c14cuda3std3__419piecewise_constructE,@object
	.size		_ZN34_INTERNAL_dae6bccb_4_k_cu_dcda96c14cuda3std3__419piecewise_constructE,(_ZN34_INTERNAL_dae6bccb_4_k_cu_dcda96c14cuda3std6ranges3__45__cpo5cdataE - _ZN34_INTERNAL_dae6bccb_4_k_cu_dcda96c14cuda3std3__419piecewise_constructE)
_ZN34_INTERNAL_dae6bccb_4_k_cu_dcda96c14cuda3std3__419piecewise_constructE:
	.zero		1
	.type		_ZN34_INTERNAL_dae6bccb_4_k_cu_dcda96c14cuda3std6ranges3__45__cpo5cdataE,@object
	.size		_ZN34_INTERNAL_dae6bccb_4_k_cu_dcda96c14cuda3std6ranges3__45__cpo5cdataE,(_ZN34_INTERNAL_dae6bccb_4_k_cu_dcda96c16thrust24THRUST_300001_SM_1000_NS12placeholders2_2E - _ZN34_INTERNAL_dae6bccb_4_k_cu_dcda96c14cuda3std6ranges3__45__cpo5cdataE)
_ZN34_INTERNAL_dae6bccb_4_k_cu_dcda96c14cuda3std6ranges3__45__cpo5cdataE:
	.zero		1
	.type		_ZN34_INTERNAL_dae6bccb_4_k_cu_dcda96c16thrust24THRUST_300001_SM_1000_NS12placeholders2_2E,@object
	.size		_ZN34_INTERNAL_dae6bccb_4_k_cu_dcda96c16thrust24THRUST_300001_SM_1000_NS12placeholders2_2E,(_ZN34_INTERNAL_dae6bccb_4_k_cu_dcda96c14cuda3std3__45__cpo3endE - _ZN34_INTERNAL_dae6bccb_4_k_cu_dcda96c16thrust24THRUST_300001_SM_1000_NS12placeholders2_2E)
_ZN34_INTERNAL_dae6bccb_4_k_cu_dcda96c16thrust24THRUST_300001_SM_1000_NS12placeholders2_2E:
	.zero		1
	.type		_ZN34_INTERNAL_dae6bccb_4_k_cu_dcda96c14cuda3std3__45__cpo3endE,@object
	.size		_ZN34_INTERNAL_dae6bccb_4_k_cu_dcda96c14cuda3std3__45__cpo3endE,(_ZN34_INTERNAL_dae6bccb_4_k_cu_dcda96c14cuda3std6ranges3__45__cpo3endE - _ZN34_INTERNAL_dae6bccb_4_k_cu_dcda96c14cuda3std3__45__cpo3endE)
_ZN34_INTERNAL_dae6bccb_4_k_cu_dcda96c14cuda3std3__45__cpo3endE:
	.zero		1
	.type		_ZN34_INTERNAL_dae6bccb_4_k_cu_dcda96c14cuda3std6ranges3__45__cpo3endE,@object
	.size		_ZN34_INTERNAL_dae6bccb_4_k_cu_dcda96c14cuda3std6ranges3__45__cpo3endE,(_ZN34_INTERNAL_dae6bccb_4_k_cu_dcda96c16thrust24THRUST_300001_SM_1000_NS12placeholders2_6E - _ZN34_INTERNAL_dae6bccb_4_k_cu_dcda96c14cuda3std6ranges3__45__cpo3endE)
_ZN34_INTERNAL_dae6bccb_4_k_cu_dcda96c14cuda3std6ranges3__45__cpo3endE:
	.zero		1
	.type		_ZN34_INTERNAL_dae6bccb_4_k_cu_dcda96c16thrust24THRUST_300001_SM_1000_NS12placeholders2_6E,@object
	.size		_ZN34_INTERNAL_dae6bccb_4_k_cu_dcda96c16thrust24THRUST_300001_SM_1000_NS12placeholders2_6E,(_ZN34_INTERNAL_dae6bccb_4_k_cu_dcda96c14cuda3std3__45__cpo4rendE - _ZN34_INTERNAL_dae6bccb_4_k_cu_dcda96c16thrust24THRUST_300001_SM_1000_NS12placeholders2_6E)
_ZN34_INTERNAL_dae6bccb_4_k_cu_dcda96c16thrust24THRUST_300001_SM_1000_NS12placeholders2_6E:
	.zero		1
	.type		_ZN34_INTERNAL_dae6bccb_4_k_cu_dcda96c14cuda3std3__45__cpo4rendE,@object
	.size		_ZN34_INTERNAL_dae6bccb_4_k_cu_dcda96c14cuda3std3__45__cpo4rendE,(_ZN34_INTERNAL_dae6bccb_4_k_cu_dcda96c14cuda3std6ranges3__45__cpo9iter_swapE - _ZN34_INTERNAL_dae6bccb_4_k_cu_dcda96c14cuda3std3__45__cpo4rendE)
_ZN34_INTERNAL_dae6bccb_4_k_cu_dcda96c14cuda3std3__45__cpo4rendE:
	.zero		1
	.type		_ZN34_INTERNAL_dae6bccb_4_k_cu_dcda96c14cuda3std6ranges3__45__cpo9iter_swapE,@object
	.size		_ZN34_INTERNAL_dae6bccb_4_k_cu_dcda96c14cuda3std6ranges3__45__cpo9iter_swapE,(_ZN34_INTERNAL_dae6bccb_4_k_cu_dcda96c14cuda3std3__48unexpectE - _ZN34_INTERNAL_dae6bccb_4_k_cu_dcda96c14cuda3std6ranges3__45__cpo9iter_swapE)
_ZN34_INTERNAL_dae6bccb_4_k_cu_dcda96c14cuda3std6ranges3__45__cpo9iter_swapE:
	.zero		1
	.type		_ZN34_INTERNAL_dae6bccb_4_k_cu_dcda96c14cuda3std3__48unexpectE,@object
	.size		_ZN34_INTERNAL_dae6bccb_4_k_cu_dcda96c14cuda3std3__48unexpectE,(_ZN34_INTERNAL_dae6bccb_4_k_cu_dcda96c16thrust24THRUST_300001_SM_1000_NS8cuda_cub3parE - _ZN34_INTERNAL_dae6bccb_4_k_cu_dcda96c14cuda3std3__48unexpectE)
_ZN34_INTERNAL_dae6bccb_4_k_cu_dcda96c14cuda3std3__48unexpectE:
	.zero		1
	.type		_ZN34_INTERNAL_dae6bccb_4_k_cu_dcda96c16thrust24THRUST_300001_SM_1000_NS8cuda_cub3parE,@object
	.size		_ZN34_INTERNAL_dae6bccb_4_k_cu_dcda96c16thrust24THRUST_300001_SM_1000_NS8cuda_cub3parE,(_ZN34_INTERNAL_dae6bccb_4_k_cu_dcda96c16thrust24THRUST_300001_SM_1000_NS12placeholders2_4E - _ZN34_INTERNAL_dae6bccb_4_k_cu_dcda96c16thrust24THRUST_300001_SM_1000_NS8cuda_cub3parE)
_ZN34_INTERNAL_dae6bccb_4_k_cu_dcda96c16thrust24THRUST_300001_SM_1000_NS8cuda_cub3parE:
	.zero		1
	.type		_ZN34_INTERNAL_dae6bccb_4_k_cu_dcda96c16thrust24THRUST_300001_SM_1000_NS12placeholders2_4E,@object
	.size		_ZN34_INTERNAL_dae6bccb_4_k_cu_dcda96c16thrust24THRUST_300001_SM_1000_NS12placeholders2_4E,(_ZN34_INTERNAL_dae6bccb_4_k_cu_dcda96c14cuda3std3__45__cpo4cendE - _ZN34_INTERNAL_dae6bccb_4_k_cu_dcda96c16thrust24THRUST_300001_SM_1000_NS12placeholders2_4E)
_ZN34_INTERNAL_dae6bccb_4_k_cu_dcda96c16thrust24THRUST_300001_SM_1000_NS12placeholders2_4E:
	.zero		1
	.type		_ZN34_INTERNAL_dae6bccb_4_k_cu_dcda96c14cuda3std3__45__cpo4cendE,@object
	.size		_ZN34_INTERNAL_dae6bccb_4_k_cu_dcda96c14cuda3std3__45__cpo4cendE,(_ZN34_INTERNAL_dae6bccb_4_k_cu_dcda96c14cuda3std6ranges3__45__cpo4cendE - _ZN34_INTERNAL_dae6bccb_4_k_cu_dcda96c14cuda3std3__45__cpo4cendE)
_ZN34_INTERNAL_dae6bccb_4_k_cu_dcda96c14cuda3std3__45__cpo4cendE:
	.zero		1
	.type		_ZN34_INTERNAL_dae6bccb_4_k_cu_dcda96c14cuda3std6ranges3__45__cpo4cendE,@object
	.size		_ZN34_INTERNAL_dae6bccb_4_k_cu_dcda96c14cuda3std6ranges3__45__cpo4cendE,(_ZN34_INTERNAL_dae6bccb_4_k_cu_dcda96c14cuda3std3__420unreachable_sentinelE - _ZN34_INTERNAL_dae6bccb_4_k_cu_dcda96c14cuda3std6ranges3__45__cpo4cendE)
_ZN34_INTERNAL_dae6bccb_4_k_cu_dcda96c14cuda3std6ranges3__45__cpo4cendE:
	.zero		1
	.type		_ZN34_INTERNAL_dae6bccb_4_k_cu_dcda96c14cuda3std3__420unreachable_sentinelE,@object
	.size		_ZN34_INTERNAL_dae6bccb_4_k_cu_dcda96c14cuda3std3__420unreachable_sentinelE,(_ZN34_INTERNAL_dae6bccb_4_k_cu_dcda96c14cuda3std6ranges3__45__cpo5ssizeE - _ZN34_INTERNAL_dae6bccb_4_k_cu_dcda96c14cuda3std3__420unreachable_sentinelE)
_ZN34_INTERNAL_dae6bccb_4_k_cu_dcda96c14cuda3std3__420unreachable_sentinelE:
	.zero		1
	.type		_ZN34_INTERNAL_dae6bccb_4_k_cu_dcda96c14cuda3std6ranges3__45__cpo5ssizeE,@object
	.size		_ZN34_INTERNAL_dae6bccb_4_k_cu_dcda96c14cuda3std6ranges3__45__cpo5ssizeE,(_ZN34_INTERNAL_dae6bccb_4_k_cu_dcda96c16thrust24THRUST_300001_SM_1000_NS12placeholders2_8E - _ZN34_INTERNAL_dae6bccb_4_k_cu_dcda96c14cuda3std6ranges3__45__cpo5ssizeE)
_ZN34_INTERNAL_dae6bccb_4_k_cu_dcda96c14cuda3std6ranges3__45__cpo5ssizeE:
	.zero		1
	.type		_ZN34_INTERNAL_dae6bccb_4_k_cu_dcda96c16thrust24THRUST_300001_SM_1000_NS12placeholders2_8E,@object
	.size		_ZN34_INTERNAL_dae6bccb_4_k_cu_dcda96c16thrust24THRUST_300001_SM_1000_NS12placeholders2_8E,(_ZN34_INTERNAL_dae6bccb_4_k_cu_dcda96c14cuda3std3__45__cpo5crendE - _ZN34_INTERNAL_dae6bccb_4_k_cu_dcda96c16thrust24THRUST_300001_SM_1000_NS12placeholders2_8E)
_ZN34_INTERNAL_dae6bccb_4_k_cu_dcda96c16thrust24THRUST_300001_SM_1000_NS12placeholders2_8E:
	.zero		1
	.type		_ZN34_INTERNAL_dae6bccb_4_k_cu_dcda96c14cuda3std3__45__cpo5crendE,@object
	.size		_ZN34_INTERNAL_dae6bccb_4_k_cu_dcda96c14cuda3std3__45__cpo5crendE,(_ZN34_INTERNAL_dae6bccb_4_k_cu_dcda96c14cuda3std6ranges3__45__cpo4prevE - _ZN34_INTERNAL_dae6bccb_4_k_cu_dcda96c14cuda3std3__45__cpo5crendE)
_ZN34_INTERNAL_dae6bccb_4_k_cu_dcda96c14cuda3std3__45__cpo5crendE:
	.zero		1
	.type		_ZN34_INTERNAL_dae6bccb_4_k_cu_dcda96c14cuda3std6ranges3__45__cpo4prevE,@object
	.size		_ZN34_INTERNAL_dae6bccb_4_k_cu_dcda96c14cuda3std6ranges3__45__cpo4prevE,(_ZN34_INTERNAL_dae6bccb_4_k_cu_dcda96c14cuda3std6ranges3__45__cpo9iter_moveE - _ZN34_INTERNAL_dae6bccb_4_k_cu_dcda96c14cuda3std6ranges3__45__cpo4prevE)
_ZN34_INTERNAL_dae6bccb_4_k_cu_dcda96c14cuda3std6ranges3__45__cpo4prevE:
	.zero		1
	.type		_ZN34_INTERNAL_dae6bccb_4_k_cu_dcda96c14cuda3std6ranges3__45__cpo9iter_moveE,@object
	.size		_ZN34_INTERNAL_dae6bccb_4_k_cu_dcda96c14cuda3std6ranges3__45__cpo9iter_moveE,(_ZN34_INTERNAL_dae6bccb_4_k_cu_dcda96c16thrust24THRUST_300001_SM_1000_NS6system6detail10sequential3seqE - _ZN34_INTERNAL_dae6bccb_4_k_cu_dcda96c14cuda3std6ranges3__45__cpo9iter_moveE)
_ZN34_INTERNAL_dae6bccb_4_k_cu_dcda96c14cuda3std6ranges3__45__cpo9iter_moveE:
	.zero		1
	.type		_ZN34_INTERNAL_dae6bccb_4_k_cu_dcda96c16thrust24THRUST_300001_SM_1000_NS6system6detail10sequential3seqE,@object
	.size		_ZN34_INTERNAL_dae6bccb_4_k_cu_dcda96c16thrust24THRUST_300001_SM_1000_NS6system6detail10sequential3seqE,(.L_31 - _ZN34_INTERNAL_dae6bccb_4_k_cu_dcda96c16thrust24THRUST_300001_SM_1000_NS6system6detail10sequential3seqE)
_ZN34_INTERNAL_dae6bccb_4_k_cu_dcda96c16thrust24THRUST_300001_SM_1000_NS6system6detail10sequential3seqE:
	.zero		1
.L_31:


//--------------------- .nv.constant0._ZN36_GLOBAL__N__dae6bccb_4_k_cu_dcda96c19my_kernelEPf --------------------------
	.section	.nv.constant0._ZN36_GLOBAL__N__dae6bccb_4_k_cu_dcda96c19my_kernelEPf,"a",@progbits
	.sectionflags	@""
	.align	4
.nv.constant0._ZN36_GLOBAL__N__dae6bccb_4_k_cu_dcda96c19my_kernelEPf:
	.zero		904


//--------------------- .nv.constant0._ZN3cub18CUB_300001_SM_10006detail11EmptyKernelIvEEvv --------------------------
	.section	.nv.constant0._ZN3cub18CUB_300001_SM_10006detail11EmptyKernelIvEEvv,"a",@progbits
	.sectionflags	@""
	.align	4
.nv.constant0._ZN3cub18CUB_300001_SM_10006detail11EmptyKernelIvEEvv:
	.zero		896


//--------------------- SYMBOLS --------------------------

	.type		.nv.reservedSmem.offset0,@object
	.size		.nv.reservedSmem.offset0,0x4
